//
// Generated by NVIDIA NVVM Compiler
//
// Compiler Build ID: CL-36424714
// Cuda compilation tools, release 13.0, V13.0.88
// Based on NVVM 20.0.0
//

.version 9.0
.target sm_100
.address_size 64

	// .globl	_Z3SumPfS_ii

.visible .entry _Z3SumPfS_ii(
	.param .u64 .ptr .align 1 _Z3SumPfS_ii_param_0,
	.param .u64 .ptr .align 1 _Z3SumPfS_ii_param_1,
	.param .u32 _Z3SumPfS_ii_param_2,
	.param .u32 _Z3SumPfS_ii_param_3
)
{
	.reg .pred 	%p<4>;
	.reg .b32 	%r<14>;
	.reg .b32 	%f<4>;
	.reg .b64 	%rd<8>;

	ld.param.u64 	%rd1, [_Z3SumPfS_ii_param_0];
	ld.param.u64 	%rd2, [_Z3SumPfS_ii_param_1];
	ld.param.u32 	%r2, [_Z3SumPfS_ii_param_2];
	ld.param.u32 	%r4, [_Z3SumPfS_ii_param_3];
	mov.u32 	%r5, %ctaid.x;
	mov.u32 	%r6, %ntid.x;
	mov.u32 	%r7, %tid.x;
	mad.lo.s32 	%r8, %r5, %r6, %r7;
	mov.u32 	%r9, %ctaid.y;
	mov.u32 	%r10, %ntid.y;
	mov.u32 	%r11, %tid.y;
	mad.lo.s32 	%r12, %r9, %r10, %r11;
	mad.lo.s32 	%r1, %r4, %r12, %r8;
	setp.ge.s32 	%p1, %r8, %r4;
	setp.ge.s32 	%p2, %r12, %r2;
	or.pred  	%p3, %p1, %p2;
	@%p3 bra 	$L__BB0_2;
	cvta.to.global.u64 	%rd3, %rd1;
	cvta.to.global.u64 	%rd4, %rd2;
	mul.wide.s32 	%rd5, %r1, 4;
	add.s64 	%rd6, %rd3, %rd5;
	ld.global.f32 	%f1, [%rd6];
	add.s64 	%rd7, %rd4, %rd5;
	ld.global.f32 	%f2, [%rd7];
	add.f32 	%f3, %f1, %f2;
	st.global.f32 	[%rd6], %f3;
$L__BB0_2:
	ret;

}


// ===== COMPILED SASS (sm_100) =====

	.target	sm_100

	.elftype	@"ET_EXEC"


//--------------------- .note.nv.tkinfo           --------------------------
	.section	.note.nv.tkinfo,"",@"SHT_NOTE"
	.sectionflags	@"SHF_NOTE_NV_TKINFO"
	.tkinfo
        /*0018*/ 	.word	0x00000002
        /*0030*/ 	.string	""
        /*0030*/ 	.string	"ptxas"
        /*0030*/ 	.string	"Cuda compilation tools, release 13.0, V13.0.88"
        /*0030*/ 	.string	"Build cuda_13.0.r13.0/compiler.36424714_0"
        /*0030*/ 	.string	"-arch sm_100 -m 64 "



//--------------------- .note.nv.cuinfo           --------------------------
	.section	.note.nv.cuinfo,"",@"SHT_NOTE"
	.sectionflags	@"SHF_NOTE_NV_CUINFO"
        /*0018*/ 	.short	0x0002
        /*001a*/ 	.short	0x0064
        /*001c*/ 	.short	0x0082
	.zero		2


//--------------------- .nv.info                  --------------------------
	.section	.nv.info,"",@"SHT_CUDA_INFO"
	.align	4


	//----- nvinfo : EIATTR_REGCOUNT
	.align		4
        /*0000*/ 	.byte	0x04, 0x2f
        /*0002*/ 	.short	(.L_1 - .L_0)
	.align		4
.L_0:
        /*0004*/ 	.word	index@(_Z3SumPfS_ii)
        /*0008*/ 	.word	0x0000000a


	//----- nvinfo : EIATTR_FRAME_SIZE
	.align		4
.L_1:
        /*000c*/ 	.byte	0x04, 0x11
        /*000e*/ 	.short	(.L_3 - .L_2)
	.align		4
.L_2:
        /*0010*/ 	.word	index@(_Z3SumPfS_ii)
        /*0014*/ 	.word	0x00000000


	//----- nvinfo : EIATTR_MIN_STACK_SIZE
	.align		4
.L_3:
        /*0018*/ 	.byte	0x04, 0x12
        /*001a*/ 	.short	(.L_5 - .L_4)
	.align		4
.L_4:
        /*001c*/ 	.word	index@(_Z3SumPfS_ii)
        /*0020*/ 	.word	0x00000000
.L_5:


//--------------------- .nv.compat                --------------------------
	.section	.nv.compat,"",@"SHT_CUDA_COMPAT_INFO"
	.align	4
        /*0000*/ 	.byte	0x02, 0x09, 0x00, 0x00, 0x02, 0x02, 0x01, 0x00, 0x02, 0x05, 0x05, 0x00, 0x03, 0x07, 0x01, 0x01
        /*0010*/ 	.byte	0x02, 0x03, 0x00, 0x00, 0x02, 0x06, 0x01, 0x00, 0x04, 0x0b, 0x08, 0x00, 0x09, 0x00, 0x00, 0x00
        /*0020*/ 	.byte	0x00, 0x00, 0x00, 0x00


//--------------------- .nv.info._Z3SumPfS_ii     --------------------------
	.section	.nv.info._Z3SumPfS_ii,"",@"SHT_CUDA_INFO"
	.sectionflags	@""
	.align	4


	//----- nvinfo : EIATTR_CUDA_API_VERSION
	.align		4
        /*0000*/ 	.byte	0x04, 0x37
        /*0002*/ 	.short	(.L_7 - .L_6)
.L_6:
        /*0004*/ 	.word	0x00000082


	//----- nvinfo : EIATTR_KPARAM_INFO
	.align		4
.L_7:
        /*0008*/ 	.byte	0x04, 0x17
        /*000a*/ 	.short	(.L_9 - .L_8)
.L_8:
        /*000c*/ 	.word	0x00000000
        /*0010*/ 	.short	0x0003
        /*0012*/ 	.short	0x0014
        /*0014*/ 	.byte	0x00, 0xf0, 0x11, 0x00


	//----- nvinfo : EIATTR_KPARAM_INFO
	.align		4
.L_9:
        /*0018*/ 	.byte	0x04, 0x17
        /*001a*/ 	.short	(.L_11 - .L_10)
.L_10:
        /*001c*/ 	.word	0x00000000
        /*0020*/ 	.short	0x0002
        /*0022*/ 	.short	0x0010
        /*0024*/ 	.byte	0x00, 0xf0, 0x11, 0x00


	//----- nvinfo : EIATTR_KPARAM_INFO
	.align		4
.L_11:
        /*0028*/ 	.byte	0x04, 0x17
        /*002a*/ 	.short	(.L_13 - .L_12)
.L_12:
        /*002c*/ 	.word	0x00000000
        /*0030*/ 	.short	0x0001
        /*0032*/ 	.short	0x0008
        /*0034*/ 	.byte	0x00, 0xf5, 0x21, 0x00


	//----- nvinfo : EIATTR_KPARAM_INFO
	.align		4
.L_13:
        /*0038*/ 	.byte	0x04, 0x17
        /*003a*/ 	.short	(.L_15 - .L_14)
.L_14:
        /*003c*/ 	.word	0x00000000
        /*0040*/ 	.short	0x0000
        /*0042*/ 	.short	0x0000
        /*0044*/ 	.byte	0x00, 0xf5, 0x21, 0x00


	//----- nvinfo : EIATTR_SPARSE_MMA_MASK
	.align		4
.L_15:
        /*0048*/ 	.byte	0x03, 0x50
        /*004a*/ 	.short	0x0000


	//----- nvinfo : EIATTR_MAXREG_COUNT
	.align		4
        /*004c*/ 	.byte	0x03, 0x1b
        /*004e*/ 	.short	0x00ff


	//----- nvinfo : EIATTR_MERCURY_ISA_VERSION
	.align		4
        /*0050*/ 	.byte	0x03, 0x5f
        /*0052*/ 	.short	0x0101


	//----- nvinfo : EIATTR_VRC_CTA_INIT_COUNT
	.align		4
        /*0054*/ 	.byte	0x02, 0x4a
	.zero		1
	.zero		1


	//----- nvinfo : EIATTR_EXIT_INSTR_OFFSETS
	.align		4
        /*0058*/ 	.byte	0x04, 0x1c
        /*005a*/ 	.short	(.L_17 - .L_16)


	//   ....[0]....
.L_16:
        /*005c*/ 	.word	0x000000d0


	//   ....[1]....
        /*0060*/ 	.word	0x00000170


	//----- nvinfo : EIATTR_CBANK_PARAM_SIZE
	.align		4
.L_17:
        /*0064*/ 	.byte	0x03, 0x19
        /*0066*/ 	.short	0x0018


	//----- nvinfo : EIATTR_PARAM_CBANK
	.align		4
        /*0068*/ 	.byte	0x04, 0x0a
        /*006a*/ 	.short	(.L_19 - .L_18)
	.align		4
.L_18:
        /*006c*/ 	.word	index@(.nv.constant0._Z3SumPfS_ii)
        /*0070*/ 	.short	0x0380
        /*0072*/ 	.short	0x0018


	//----- nvinfo : EIATTR_SW_WAR
	.align		4
.L_19:
        /*0074*/ 	.byte	0x04, 0x36
        /*0076*/ 	.short	(.L_21 - .L_20)
.L_20:
        /*0078*/ 	.word	0x00000008
.L_21:


//--------------------- .nv.callgraph             --------------------------
	.section	.nv.callgraph,"",@"SHT_CUDA_CALLGRAPH"
	.align	4
	.sectionentsize	8
	.align		4
        /*0000*/ 	.word	0x00000000
	.align		4
        /*0004*/ 	.word	0xffffffff
	.align		4
        /*0008*/ 	.word	0x00000000
	.align		4
        /*000c*/ 	.word	0xfffffffe
	.align		4
        /*0010*/ 	.word	0x00000000
	.align		4
        /*0014*/ 	.word	0xfffffffd
	.align		4
        /*0018*/ 	.word	0x00000000
	.align		4
        /*001c*/ 	.word	0xfffffffc


//--------------------- .text._Z3SumPfS_ii        --------------------------
	.section	.text._Z3SumPfS_ii,"ax",@progbits
	.align	128
        .global         _Z3SumPfS_ii
        .type           _Z3SumPfS_ii,@function
        .size           _Z3SumPfS_ii,(.L_x_1 - _Z3SumPfS_ii)
        .other          _Z3SumPfS_ii,@"STO_CUDA_ENTRY STV_DEFAULT"
_Z3SumPfS_ii:
.text._Z3SumPfS_ii:
[----:B------:R-:W-:Y:S01]  /*0000*/  LDC R1, c[0x0][0x37c] ;  /* 0x0000df00ff017b82 */ /* 0x000fe20000000800 */
[----:B------:R-:W0:Y:S07]  /*0010*/  S2R R2, SR_TID.Y ;  /* 0x0000000000027919 */ /* 0x000e2e0000002200 */
[----:B------:R-:W1:Y:S01]  /*0020*/  LDC R0, c[0x0][0x360] ;  /* 0x0000d800ff007b82 */ /* 0x000e620000000800 */
[----:B------:R-:W2:Y:S01]  /*0030*/  LDCU.64 UR6, c[0x0][0x390] ;  /* 0x00007200ff0677ac */ /* 0x000ea20008000a00 */
[----:B------:R-:W1:Y:S06]  /*0040*/  S2R R5, SR_TID.X ;  /* 0x0000000000057919 */ /* 0x000e6c0000002100 */
[----:B------:R-:W0:Y:S08]  /*0050*/  S2UR UR5, SR_CTAID.Y ;  /* 0x00000000000579c3 */ /* 0x000e300000002600 */
[----:B------:R-:W0:Y:S08]  /*0060*/  LDC R3, c[0x0][0x364] ;  /* 0x0000d900ff037b82 */ /* 0x000e300000000800 */
[----:B------:R-:W1:Y:S01]  /*0070*/  S2UR UR4, SR_CTAID.X ;  /* 0x00000000000479c3 */ /* 0x000e620000002500 */
[----:B0-----:R-:W-:-:S05]  /*0080*/  IMAD R3, R3, UR5, R2 ;  /* 0x0000000503037c24 */ /* 0x001fca000f8e0202 */
[----:B--2---:R-:W-:Y:S01]  /*0090*/  ISETP.GE.AND P0, PT, R3, UR6, PT ;  /* 0x0000000603007c0c */ /* 0x004fe2000bf06270 */
[----:B-1----:R-:W-:-:S04]  /*00a0*/  IMAD R0, R0, UR4, R5 ;  /* 0x0000000400007c24 */ /* 0x002fc8000f8e0205 */
[----:B------:R-:W-:Y:S01]  /*00b0*/  IMAD R7, R3, UR7, R0 ;  /* 0x0000000703077c24 */ /* 0x000fe2000f8e0200 */
[----:B------:R-:W-:-:S13]  /*00c0*/  ISETP.GE.OR P0, PT, R0, UR7, P0 ;  /* 0x0000000700007c0c */ /* 0x000fda0008706670 */
[----:B------:R-:W-:Y:S05]  /*00d0*/  @P0 EXIT ;  /* 0x000000000000094d */ /* 0x000fea0003800000 */
[----:B------:R-:W0:Y:S01]  /*00e0*/  LDC.64 R4, c[0x0][0x388] ;  /* 0x0000e200ff047b82 */ /* 0x000e220000000a00 */
[----:B------:R-:W1:Y:S07]  /*00f0*/  LDCU.64 UR4, c[0x0][0x358] ;  /* 0x00006b00ff0477ac */ /* 0x000e6e0008000a00 */
[----:B------:R-:W2:Y:S01]  /*0100*/  LDC.64 R2, c[0x0][0x380] ;  /* 0x0000e000ff027b82 */ /* 0x000ea20000000a00 */
[----:B0-----:R-:W-:-:S06]  /*0110*/  IMAD.WIDE R4, R7, 0x4, R4 ;  /* 0x0000000407047825 */ /* 0x001fcc00078e0204 */
[----:B-1----:R-:W3:Y:S01]  /*0120*/  LDG.E R5, desc[UR4][R4.64] ;  /* 0x0000000404057981 */ /* 0x002ee2000c1e1900 */
[----:B--2---:R-:W-:-:S05]  /*0130*/  IMAD.WIDE R2, R7, 0x4, R2 ;  /* 0x0000000407027825 */ /* 0x004fca00078e0202 */
[----:B------:R-:W3:Y:S02]  /*0140*/  LDG.E R0, desc[UR4][R2.64] ;  /* 0x0000000402007981 */ /* 0x000ee4000c1e1900 */
[----:B---3--:R-:W-:-:S05]  /*0150*/  FADD R7, R0, R5 ;  /* 0x0000000500077221 */ /* 0x008fca0000000000 */
[----:B------:R-:W-:Y:S01]  /*0160*/  STG.E desc[UR4][R2.64], R7 ;  /* 0x0000000702007986 */ /* 0x000fe2000c101904 */
[----:B------:R-:W-:Y:S05]  /*0170*/  EXIT ;  /* 0x000000000000794d */ /* 0x000fea0003800000 */
.L_x_0:
[----:B------:R-:W-:-:S00]  /*0180*/  BRA `(.L_x_0) ;  /* 0xfffffffc00fc7947 */ /* 0x000fc0000383ffff */
[----:B------:R-:W-:-:S00]  /*0190*/  NOP ;  /* 0x0000000000007918 */ /* 0x000fc00000000000 */
        /* <DEDUP_REMOVED lines=14> */
.L_x_1:


//--------------------- .nv.shared.reserved.0     --------------------------
	.section	.nv.shared.reserved.0,"aw",@nobits
	.weak		__nv_reservedSMEM_offset_0_alias
	.size		__nv_reservedSMEM_offset_0_alias, 0, 64
	.other		__nv_reservedSMEM_offset_0_alias,@"STO_CUDA_RESERVED_SHARED STV_DEFAULT"
__nv_reservedSMEM_offset_0_alias:
	.zero		0
	.zero		64


//--------------------- .nv.constant0._Z3SumPfS_ii --------------------------
	.section	.nv.constant0._Z3SumPfS_ii,"a",@progbits
	.sectionflags	@""
	.align	4
.nv.constant0._Z3SumPfS_ii:
	.zero		920


//--------------------- SYMBOLS --------------------------

	.type		.nv.reservedSmem.offset0,@object
	.size		.nv.reservedSmem.offset0,0x4
